//
// Generated by NVIDIA NVVM Compiler
//
// Compiler Build ID: CL-36424714
// Cuda compilation tools, release 13.0, V13.0.88
// Based on NVVM 20.0.0
//

.version 9.0
.target sm_100
.address_size 64

	// .globl	_Z9vectorSumPfS_S_

.visible .entry _Z9vectorSumPfS_S_(
	.param .u64 .ptr .align 1 _Z9vectorSumPfS_S__param_0,
	.param .u64 .ptr .align 1 _Z9vectorSumPfS_S__param_1,
	.param .u64 .ptr .align 1 _Z9vectorSumPfS_S__param_2
)
{
	.reg .pred 	%p<2>;
	.reg .b32 	%r<2>;
	.reg .b32 	%f<4>;
	.reg .b64 	%rd<11>;

	ld.param.u64 	%rd1, [_Z9vectorSumPfS_S__param_0];
	ld.param.u64 	%rd2, [_Z9vectorSumPfS_S__param_1];
	ld.param.u64 	%rd3, [_Z9vectorSumPfS_S__param_2];
	mov.u32 	%r1, %tid.x;
	setp.gt.u32 	%p1, %r1, 99;
	@%p1 bra 	$L__BB0_2;
	cvta.to.global.u64 	%rd4, %rd1;
	cvta.to.global.u64 	%rd5, %rd2;
	cvta.to.global.u64 	%rd6, %rd3;
	mul.wide.u32 	%rd7, %r1, 4;
	add.s64 	%rd8, %rd4, %rd7;
	ld.global.f32 	%f1, [%rd8];
	add.s64 	%rd9, %rd5, %rd7;
	ld.global.f32 	%f2, [%rd9];
	add.f32 	%f3, %f1, %f2;
	add.s64 	%rd10, %rd6, %rd7;
	st.global.f32 	[%rd10], %f3;
$L__BB0_2:
	ret;

}


// ===== COMPILED SASS (sm_100) =====

	.target	sm_100

	.elftype	@"ET_EXEC"


//--------------------- .note.nv.tkinfo           --------------------------
	.section	.note.nv.tkinfo,"",@"SHT_NOTE"
	.sectionflags	@"SHF_NOTE_NV_TKINFO"
	.tkinfo
        /*0018*/ 	.word	0x00000002
        /*0030*/ 	.string	""
        /*0030*/ 	.string	"ptxas"
        /*0030*/ 	.string	"Cuda compilation tools, release 13.0, V13.0.88"
        /*0030*/ 	.string	"Build cuda_13.0.r13.0/compiler.36424714_0"
        /*0030*/ 	.string	"-arch sm_100 -m 64 "



//--------------------- .note.nv.cuinfo           --------------------------
	.section	.note.nv.cuinfo,"",@"SHT_NOTE"
	.sectionflags	@"SHF_NOTE_NV_CUINFO"
        /*0018*/ 	.short	0x0002
        /*001a*/ 	.short	0x0064
        /*001c*/ 	.short	0x0082
	.zero		2


//--------------------- .nv.info                  --------------------------
	.section	.nv.info,"",@"SHT_CUDA_INFO"
	.align	4


	//----- nvinfo : EIATTR_REGCOUNT
	.align		4
        /*0000*/ 	.byte	0x04, 0x2f
        /*0002*/ 	.short	(.L_1 - .L_0)
	.align		4
.L_0:
        /*0004*/ 	.word	index@(_Z9vectorSumPfS_S_)
        /*0008*/ 	.word	0x0000000c


	//----- nvinfo : EIATTR_FRAME_SIZE
	.align		4
.L_1:
        /*000c*/ 	.byte	0x04, 0x11
        /*000e*/ 	.short	(.L_3 - .L_2)
	.align		4
.L_2:
        /*0010*/ 	.word	index@(_Z9vectorSumPfS_S_)
        /*0014*/ 	.word	0x00000000


	//----- nvinfo : EIATTR_MIN_STACK_SIZE
	.align		4
.L_3:
        /*0018*/ 	.byte	0x04, 0x12
        /*001a*/ 	.short	(.L_5 - .L_4)
	.align		4
.L_4:
        /*001c*/ 	.word	index@(_Z9vectorSumPfS_S_)
        /*0020*/ 	.word	0x00000000
.L_5:


//--------------------- .nv.compat                --------------------------
	.section	.nv.compat,"",@"SHT_CUDA_COMPAT_INFO"
	.align	4
        /*0000*/ 	.byte	0x02, 0x09, 0x00, 0x00, 0x02, 0x02, 0x01, 0x00, 0x02, 0x05, 0x05, 0x00, 0x03, 0x07, 0x01, 0x01
        /*0010*/ 	.byte	0x02, 0x03, 0x00, 0x00, 0x02, 0x06, 0x01, 0x00, 0x04, 0x0b, 0x08, 0x00, 0x09, 0x00, 0x00, 0x00
        /*0020*/ 	.byte	0x00, 0x00, 0x00, 0x00


//--------------------- .nv.info._Z9vectorSumPfS_S_ --------------------------
	.section	.nv.info._Z9vectorSumPfS_S_,"",@"SHT_CUDA_INFO"
	.sectionflags	@""
	.align	4


	//----- nvinfo : EIATTR_CUDA_API_VERSION
	.align		4
        /*0000*/ 	.byte	0x04, 0x37
        /*0002*/ 	.short	(.L_7 - .L_6)
.L_6:
        /*0004*/ 	.word	0x00000082


	//----- nvinfo : EIATTR_KPARAM_INFO
	.align		4
.L_7:
        /*0008*/ 	.byte	0x04, 0x17
        /*000a*/ 	.short	(.L_9 - .L_8)
.L_8:
        /*000c*/ 	.word	0x00000000
        /*0010*/ 	.short	0x0002
        /*0012*/ 	.short	0x0010
        /*0014*/ 	.byte	0x00, 0xf5, 0x21, 0x00


	//----- nvinfo : EIATTR_KPARAM_INFO
	.align		4
.L_9:
        /*0018*/ 	.byte	0x04, 0x17
        /*001a*/ 	.short	(.L_11 - .L_10)
.L_10:
        /*001c*/ 	.word	0x00000000
        /*0020*/ 	.short	0x0001
        /*0022*/ 	.short	0x0008
        /*0024*/ 	.byte	0x00, 0xf5, 0x21, 0x00


	//----- nvinfo : EIATTR_KPARAM_INFO
	.align		4
.L_11:
        /*0028*/ 	.byte	0x04, 0x17
        /*002a*/ 	.short	(.L_13 - .L_12)
.L_12:
        /*002c*/ 	.word	0x00000000
        /*0030*/ 	.short	0x0000
        /*0032*/ 	.short	0x0000
        /*0034*/ 	.byte	0x00, 0xf5, 0x21, 0x00


	//----- nvinfo : EIATTR_SPARSE_MMA_MASK
	.align		4
.L_13:
        /*0038*/ 	.byte	0x03, 0x50
        /*003a*/ 	.short	0x0000


	//----- nvinfo : EIATTR_MAXREG_COUNT
	.align		4
        /*003c*/ 	.byte	0x03, 0x1b
        /*003e*/ 	.short	0x00ff


	//----- nvinfo : EIATTR_MERCURY_ISA_VERSION
	.align		4
        /*0040*/ 	.byte	0x03, 0x5f
        /*0042*/ 	.short	0x0101


	//----- nvinfo : EIATTR_VRC_CTA_INIT_COUNT
	.align		4
        /*0044*/ 	.byte	0x02, 0x4a
	.zero		1
	.zero		1


	//----- nvinfo : EIATTR_EXIT_INSTR_OFFSETS
	.align		4
        /*0048*/ 	.byte	0x04, 0x1c
        /*004a*/ 	.short	(.L_15 - .L_14)


	//   ....[0]....
.L_14:
        /*004c*/ 	.word	0x00000030


	//   ....[1]....
        /*0050*/ 	.word	0x000000f0


	//----- nvinfo : EIATTR_CBANK_PARAM_SIZE
	.align		4
.L_15:
        /*0054*/ 	.byte	0x03, 0x19
        /*0056*/ 	.short	0x0018


	//----- nvinfo : EIATTR_PARAM_CBANK
	.align		4
        /*0058*/ 	.byte	0x04, 0x0a
        /*005a*/ 	.short	(.L_17 - .L_16)
	.align		4
.L_16:
        /*005c*/ 	.word	index@(.nv.constant0._Z9vectorSumPfS_S_)
        /*0060*/ 	.short	0x0380
        /*0062*/ 	.short	0x0018


	//----- nvinfo : EIATTR_SW_WAR
	.align		4
.L_17:
        /*0064*/ 	.byte	0x04, 0x36
        /*0066*/ 	.short	(.L_19 - .L_18)
.L_18:
        /*0068*/ 	.word	0x00000008
.L_19:


//--------------------- .nv.callgraph             --------------------------
	.section	.nv.callgraph,"",@"SHT_CUDA_CALLGRAPH"
	.align	4
	.sectionentsize	8
	.align		4
        /*0000*/ 	.word	0x00000000
	.align		4
        /*0004*/ 	.word	0xffffffff
	.align		4
        /*0008*/ 	.word	0x00000000
	.align		4
        /*000c*/ 	.word	0xfffffffe
	.align		4
        /*0010*/ 	.word	0x00000000
	.align		4
        /*0014*/ 	.word	0xfffffffd
	.align		4
        /*0018*/ 	.word	0x00000000
	.align		4
        /*001c*/ 	.word	0xfffffffc


//--------------------- .text._Z9vectorSumPfS_S_  --------------------------
	.section	.text._Z9vectorSumPfS_S_,"ax",@progbits
	.align	128
        .global         _Z9vectorSumPfS_S_
        .type           _Z9vectorSumPfS_S_,@function
        .size           _Z9vectorSumPfS_S_,(.L_x_1 - _Z9vectorSumPfS_S_)
        .other          _Z9vectorSumPfS_S_,@"STO_CUDA_ENTRY STV_DEFAULT"
_Z9vectorSumPfS_S_:
.text._Z9vectorSumPfS_S_:
[----:B------:R-:W-:Y:S01]  /*0000*/  LDC R1, c[0x0][0x37c] ;  /* 0x0000df00ff017b82 */ /* 0x000fe20000000800 */
[----:B------:R-:W0:Y:S02]  /*0010*/  S2R R9, SR_TID.X ;  /* 0x0000000000097919 */ /* 0x000e240000002100 */
[----:B0-----:R-:W-:-:S13]  /*0020*/  ISETP.GT.U32.AND P0, PT, R9, 0x63, PT ;  /* 0x000000630900780c */ /* 0x001fda0003f04070 */
[----:B------:R-:W-:Y:S05]  /*0030*/  @P0 EXIT ;  /* 0x000000000000094d */ /* 0x000fea0003800000 */
[----:B------:R-:W0:Y:S01]  /*0040*/  LDC.64 R2, c[0x0][0x380] ;  /* 0x0000e000ff027b82 */ /* 0x000e220000000a00 */
[----:B------:R-:W1:Y:S07]  /*0050*/  LDCU.64 UR4, c[0x0][0x358] ;  /* 0x00006b00ff0477ac */ /* 0x000e6e0008000a00 */
[----:B------:R-:W2:Y:S08]  /*0060*/  LDC.64 R4, c[0x0][0x388] ;  /* 0x0000e200ff047b82 */ /* 0x000eb00000000a00 */
[----:B------:R-:W3:Y:S01]  /*0070*/  LDC.64 R6, c[0x0][0x390] ;  /* 0x0000e400ff067b82 */ /* 0x000ee20000000a00 */
[----:B0-----:R-:W-:-:S06]  /*0080*/  IMAD.WIDE.U32 R2, R9, 0x4, R2 ;  /* 0x0000000409027825 */ /* 0x001fcc00078e0002 */
[----:B-1----:R-:W4:Y:S01]  /*0090*/  LDG.E R2, desc[UR4][R2.64] ;  /* 0x0000000402027981 */ /* 0x002f22000c1e1900 */
[----:B--2---:R-:W-:-:S06]  /*00a0*/  IMAD.WIDE.U32 R4, R9, 0x4, R4 ;  /* 0x0000000409047825 */ /* 0x004fcc00078e0004 */
[----:B------:R-:W4:Y:S01]  /*00b0*/  LDG.E R5, desc[UR4][R4.64] ;  /* 0x0000000404057981 */ /* 0x000f22000c1e1900 */
[----:B---3--:R-:W-:-:S04]  /*00c0*/  IMAD.WIDE.U32 R6, R9, 0x4, R6 ;  /* 0x0000000409067825 */ /* 0x008fc800078e0006 */
[----:B----4-:R-:W-:-:S05]  /*00d0*/  FADD R9, R2, R5 ;  /* 0x0000000502097221 */ /* 0x010fca0000000000 */
[----:B------:R-:W-:Y:S01]  /*00e0*/  STG.E desc[UR4][R6.64], R9 ;  /* 0x0000000906007986 */ /* 0x000fe2000c101904 */
[----:B------:R-:W-:Y:S05]  /*00f0*/  EXIT ;  /* 0x000000000000794d */ /* 0x000fea0003800000 */
.L_x_0:
[----:B------:R-:W-:-:S00]  /*0100*/  BRA `(.L_x_0) ;  /* 0xfffffffc00fc7947 */ /* 0x000fc0000383ffff */
[----:B------:R-:W-:-:S00]  /*0110*/  NOP ;  /* 0x0000000000007918 */ /* 0x000fc00000000000 */
        /* <DEDUP_REMOVED lines=14> */
.L_x_1:


//--------------------- .nv.shared.reserved.0     --------------------------
	.section	.nv.shared.reserved.0,"aw",@nobits
	.weak		__nv_reservedSMEM_offset_0_alias
	.size		__nv_reservedSMEM_offset_0_alias, 0, 64
	.other		__nv_reservedSMEM_offset_0_alias,@"STO_CUDA_RESERVED_SHARED STV_DEFAULT"
__nv_reservedSMEM_offset_0_alias:
	.zero		0
	.zero		64


//--------------------- .nv.constant0._Z9vectorSumPfS_S_ --------------------------
	.section	.nv.constant0._Z9vectorSumPfS_S_,"a",@progbits
	.sectionflags	@""
	.align	4
.nv.constant0._Z9vectorSumPfS_S_:
	.zero		920


//--------------------- SYMBOLS --------------------------

	.type		.nv.reservedSmem.offset0,@object
	.size		.nv.reservedSmem.offset0,0x4
